//
// Generated by NVIDIA NVVM Compiler
//
// Compiler Build ID: CL-36424714
// Cuda compilation tools, release 13.0, V13.0.88
// Based on NVVM 20.0.0
//

.version 9.0
.target sm_100
.address_size 64

	// .globl	_Z10add_matrixPdS_S_i

.visible .entry _Z10add_matrixPdS_S_i(
	.param .u64 .ptr .align 1 _Z10add_matrixPdS_S_i_param_0,
	.param .u64 .ptr .align 1 _Z10add_matrixPdS_S_i_param_1,
	.param .u64 .ptr .align 1 _Z10add_matrixPdS_S_i_param_2,
	.param .u32 _Z10add_matrixPdS_S_i_param_3
)
{
	.reg .pred 	%p<6>;
	.reg .b32 	%r<39>;
	.reg .b64 	%rd<25>;
	.reg .b64 	%fd<16>;

	ld.param.u64 	%rd4, [_Z10add_matrixPdS_S_i_param_0];
	ld.param.u64 	%rd5, [_Z10add_matrixPdS_S_i_param_1];
	ld.param.u64 	%rd6, [_Z10add_matrixPdS_S_i_param_2];
	ld.param.u32 	%r22, [_Z10add_matrixPdS_S_i_param_3];
	cvta.to.global.u64 	%rd1, %rd6;
	cvta.to.global.u64 	%rd2, %rd5;
	cvta.to.global.u64 	%rd3, %rd4;
	mov.u32 	%r1, %tid.x;
	mov.u32 	%r23, %ctaid.x;
	mov.u32 	%r24, %ntid.x;
	mul.lo.s32 	%r2, %r23, %r24;
	mov.u32 	%r25, %nctaid.x;
	mul.lo.s32 	%r3, %r24, %r25;
	setp.lt.s32 	%p1, %r22, 1;
	@%p1 bra 	$L__BB0_7;
	max.s32 	%r27, %r22, %r3;
	add.s32 	%r28, %r27, -1;
	div.u32 	%r29, %r28, %r3;
	add.s32 	%r4, %r29, 1;
	and.b32  	%r5, %r4, 3;
	setp.lt.u32 	%p2, %r29, 3;
	mov.b32 	%r36, 0;
	@%p2 bra 	$L__BB0_4;
	and.b32  	%r31, %r4, -4;
	shl.b32 	%r6, %r3, 2;
	neg.s32 	%r33, %r31;
	add.s32 	%r34, %r2, %r1;
	mov.b32 	%r36, 0;
	mul.wide.s32 	%rd11, %r3, 8;
$L__BB0_3:
	mul.wide.s32 	%rd7, %r34, 8;
	add.s64 	%rd8, %rd3, %rd7;
	ld.global.f64 	%fd1, [%rd8];
	add.s64 	%rd9, %rd2, %rd7;
	ld.global.f64 	%fd2, [%rd9];
	add.f64 	%fd3, %fd1, %fd2;
	add.s64 	%rd10, %rd1, %rd7;
	st.global.f64 	[%rd10], %fd3;
	add.s64 	%rd12, %rd8, %rd11;
	ld.global.f64 	%fd4, [%rd12];
	add.s64 	%rd13, %rd9, %rd11;
	ld.global.f64 	%fd5, [%rd13];
	add.f64 	%fd6, %fd4, %fd5;
	add.s64 	%rd14, %rd10, %rd11;
	st.global.f64 	[%rd14], %fd6;
	add.s64 	%rd15, %rd12, %rd11;
	ld.global.f64 	%fd7, [%rd15];
	add.s64 	%rd16, %rd13, %rd11;
	ld.global.f64 	%fd8, [%rd16];
	add.f64 	%fd9, %fd7, %fd8;
	add.s64 	%rd17, %rd14, %rd11;
	st.global.f64 	[%rd17], %fd9;
	add.s64 	%rd18, %rd15, %rd11;
	ld.global.f64 	%fd10, [%rd18];
	add.s64 	%rd19, %rd16, %rd11;
	ld.global.f64 	%fd11, [%rd19];
	add.f64 	%fd12, %fd10, %fd11;
	add.s64 	%rd20, %rd17, %rd11;
	st.global.f64 	[%rd20], %fd12;
	add.s32 	%r36, %r36, %r6;
	add.s32 	%r34, %r34, %r6;
	add.s32 	%r33, %r33, 4;
	setp.ne.s32 	%p3, %r33, 0;
	@%p3 bra 	$L__BB0_3;
$L__BB0_4:
	setp.eq.s32 	%p4, %r5, 0;
	@%p4 bra 	$L__BB0_7;
	add.s32 	%r32, %r1, %r36;
	add.s32 	%r38, %r32, %r2;
	neg.s32 	%r37, %r5;
$L__BB0_6:
	.pragma "nounroll";
	mul.wide.s32 	%rd21, %r38, 8;
	add.s64 	%rd22, %rd1, %rd21;
	add.s64 	%rd23, %rd2, %rd21;
	add.s64 	%rd24, %rd3, %rd21;
	ld.global.f64 	%fd13, [%rd24];
	ld.global.f64 	%fd14, [%rd23];
	add.f64 	%fd15, %fd13, %fd14;
	st.global.f64 	[%rd22], %fd15;
	add.s32 	%r38, %r38, %r3;
	add.s32 	%r37, %r37, 1;
	setp.ne.s32 	%p5, %r37, 0;
	@%p5 bra 	$L__BB0_6;
$L__BB0_7:
	ret;

}


// ===== COMPILED SASS (sm_100) =====

	.target	sm_100

	.elftype	@"ET_EXEC"


//--------------------- .note.nv.tkinfo           --------------------------
	.section	.note.nv.tkinfo,"",@"SHT_NOTE"
	.sectionflags	@"SHF_NOTE_NV_TKINFO"
	.tkinfo
        /*0018*/ 	.word	0x00000002
        /*0030*/ 	.string	""
        /*0030*/ 	.string	"ptxas"
        /*0030*/ 	.string	"Cuda compilation tools, release 13.0, V13.0.88"
        /*0030*/ 	.string	"Build cuda_13.0.r13.0/compiler.36424714_0"
        /*0030*/ 	.string	"-arch sm_100 -m 64 "



//--------------------- .note.nv.cuinfo           --------------------------
	.section	.note.nv.cuinfo,"",@"SHT_NOTE"
	.sectionflags	@"SHF_NOTE_NV_CUINFO"
        /*0018*/ 	.short	0x0002
        /*001a*/ 	.short	0x0064
        /*001c*/ 	.short	0x0082
	.zero		2


//--------------------- .nv.info                  --------------------------
	.section	.nv.info,"",@"SHT_CUDA_INFO"
	.align	4


	//----- nvinfo : EIATTR_REGCOUNT
	.align		4
        /*0000*/ 	.byte	0x04, 0x2f
        /*0002*/ 	.short	(.L_1 - .L_0)
	.align		4
.L_0:
        /*0004*/ 	.word	index@(_Z10add_matrixPdS_S_i)
        /*0008*/ 	.word	0x00000020


	//----- nvinfo : EIATTR_FRAME_SIZE
	.align		4
.L_1:
        /*000c*/ 	.byte	0x04, 0x11
        /*000e*/ 	.short	(.L_3 - .L_2)
	.align		4
.L_2:
        /*0010*/ 	.word	index@(_Z10add_matrixPdS_S_i)
        /*0014*/ 	.word	0x00000000


	//----- nvinfo : EIATTR_MIN_STACK_SIZE
	.align		4
.L_3:
        /*0018*/ 	.byte	0x04, 0x12
        /*001a*/ 	.short	(.L_5 - .L_4)
	.align		4
.L_4:
        /*001c*/ 	.word	index@(_Z10add_matrixPdS_S_i)
        /*0020*/ 	.word	0x00000000
.L_5:


//--------------------- .nv.compat                --------------------------
	.section	.nv.compat,"",@"SHT_CUDA_COMPAT_INFO"
	.align	4
        /*0000*/ 	.byte	0x02, 0x09, 0x00, 0x00, 0x02, 0x02, 0x01, 0x00, 0x02, 0x05, 0x05, 0x00, 0x03, 0x07, 0x01, 0x01
        /*0010*/ 	.byte	0x02, 0x03, 0x00, 0x00, 0x02, 0x06, 0x01, 0x00, 0x04, 0x0b, 0x08, 0x00, 0x01, 0x00, 0x00, 0x00
        /*0020*/ 	.byte	0x00, 0x00, 0x00, 0x00


//--------------------- .nv.info._Z10add_matrixPdS_S_i --------------------------
	.section	.nv.info._Z10add_matrixPdS_S_i,"",@"SHT_CUDA_INFO"
	.sectionflags	@""
	.align	4


	//----- nvinfo : EIATTR_CUDA_API_VERSION
	.align		4
        /*0000*/ 	.byte	0x04, 0x37
        /*0002*/ 	.short	(.L_7 - .L_6)
.L_6:
        /*0004*/ 	.word	0x00000082


	//----- nvinfo : EIATTR_KPARAM_INFO
	.align		4
.L_7:
        /*0008*/ 	.byte	0x04, 0x17
        /*000a*/ 	.short	(.L_9 - .L_8)
.L_8:
        /*000c*/ 	.word	0x00000000
        /*0010*/ 	.short	0x0003
        /*0012*/ 	.short	0x0018
        /*0014*/ 	.byte	0x00, 0xf0, 0x11, 0x00


	//----- nvinfo : EIATTR_KPARAM_INFO
	.align		4
.L_9:
        /*0018*/ 	.byte	0x04, 0x17
        /*001a*/ 	.short	(.L_11 - .L_10)
.L_10:
        /*001c*/ 	.word	0x00000000
        /*0020*/ 	.short	0x0002
        /*0022*/ 	.short	0x0010
        /*0024*/ 	.byte	0x00, 0xf5, 0x21, 0x00


	//----- nvinfo : EIATTR_KPARAM_INFO
	.align		4
.L_11:
        /*0028*/ 	.byte	0x04, 0x17
        /*002a*/ 	.short	(.L_13 - .L_12)
.L_12:
        /*002c*/ 	.word	0x00000000
        /*0030*/ 	.short	0x0001
        /*0032*/ 	.short	0x0008
        /*0034*/ 	.byte	0x00, 0xf5, 0x21, 0x00


	//----- nvinfo : EIATTR_KPARAM_INFO
	.align		4
.L_13:
        /*0038*/ 	.byte	0x04, 0x17
        /*003a*/ 	.short	(.L_15 - .L_14)
.L_14:
        /*003c*/ 	.word	0x00000000
        /*0040*/ 	.short	0x0000
        /*0042*/ 	.short	0x0000
        /*0044*/ 	.byte	0x00, 0xf5, 0x21, 0x00


	//----- nvinfo : EIATTR_SPARSE_MMA_MASK
	.align		4
.L_15:
        /*0048*/ 	.byte	0x03, 0x50
        /*004a*/ 	.short	0x0000


	//----- nvinfo : EIATTR_MAXREG_COUNT
	.align		4
        /*004c*/ 	.byte	0x03, 0x1b
        /*004e*/ 	.short	0x00ff


	//----- nvinfo : EIATTR_MERCURY_ISA_VERSION
	.align		4
        /*0050*/ 	.byte	0x03, 0x5f
        /*0052*/ 	.short	0x0101


	//----- nvinfo : EIATTR_VRC_CTA_INIT_COUNT
	.align		4
        /*0054*/ 	.byte	0x02, 0x4a
	.zero		1
	.zero		1


	//----- nvinfo : EIATTR_EXIT_INSTR_OFFSETS
	.align		4
        /*0058*/ 	.byte	0x04, 0x1c
        /*005a*/ 	.short	(.L_17 - .L_16)


	//   ....[0]....
.L_16:
        /*005c*/ 	.word	0x00000070


	//   ....[1]....
        /*0060*/ 	.word	0x00001180


	//   ....[2]....
        /*0064*/ 	.word	0x00001290


	//----- nvinfo : EIATTR_CBANK_PARAM_SIZE
	.align		4
.L_17:
        /*0068*/ 	.byte	0x03, 0x19
        /*006a*/ 	.short	0x001c


	//----- nvinfo : EIATTR_PARAM_CBANK
	.align		4
        /*006c*/ 	.byte	0x04, 0x0a
        /*006e*/ 	.short	(.L_19 - .L_18)
	.align		4
.L_18:
        /*0070*/ 	.word	index@(.nv.constant0._Z10add_matrixPdS_S_i)
        /*0074*/ 	.short	0x0380
        /*0076*/ 	.short	0x001c


	//----- nvinfo : EIATTR_SW_WAR
	.align		4
.L_19:
        /*0078*/ 	.byte	0x04, 0x36
        /*007a*/ 	.short	(.L_21 - .L_20)
.L_20:
        /*007c*/ 	.word	0x00000008
.L_21:


//--------------------- .nv.callgraph             --------------------------
	.section	.nv.callgraph,"",@"SHT_CUDA_CALLGRAPH"
	.align	4
	.sectionentsize	8
	.align		4
        /*0000*/ 	.word	0x00000000
	.align		4
        /*0004*/ 	.word	0xffffffff
	.align		4
        /*0008*/ 	.word	0x00000000
	.align		4
        /*000c*/ 	.word	0xfffffffe
	.align		4
        /*0010*/ 	.word	0x00000000
	.align		4
        /*0014*/ 	.word	0xfffffffd
	.align		4
        /*0018*/ 	.word	0x00000000
	.align		4
        /*001c*/ 	.word	0xfffffffc


//--------------------- .text._Z10add_matrixPdS_S_i --------------------------
	.section	.text._Z10add_matrixPdS_S_i,"ax",@progbits
	.align	128
        .global         _Z10add_matrixPdS_S_i
        .type           _Z10add_matrixPdS_S_i,@function
        .size           _Z10add_matrixPdS_S_i,(.L_x_7 - _Z10add_matrixPdS_S_i)
        .other          _Z10add_matrixPdS_S_i,@"STO_CUDA_ENTRY STV_DEFAULT"
_Z10add_matrixPdS_S_i:
.text._Z10add_matrixPdS_S_i:
[----:B------:R-:W-:Y:S08]  /*0000*/  LDC R1, c[0x0][0x37c] ;  /* 0x0000df00ff017b82 */ /* 0x000ff00000000800 */
[----:B------:R-:W0:Y:S01]  /*0010*/  LDC R7, c[0x0][0x398] ;  /* 0x0000e600ff077b82 */ /* 0x000e220000000800 */
[----:B------:R-:W1:Y:S07]  /*0020*/  LDCU UR5, c[0x0][0x360] ;  /* 0x00006c00ff0577ac */ /* 0x000e6e0008000800 */
[----:B------:R-:W1:Y:S08]  /*0030*/  LDC R0, c[0x0][0x370] ;  /* 0x0000dc00ff007b82 */ /* 0x000e700000000800 */
[----:B------:R-:W2:Y:S01]  /*0040*/  S2UR UR4, SR_CTAID.X ;  /* 0x00000000000479c3 */ /* 0x000ea20000002500 */
[----:B0-----:R-:W-:Y:S01]  /*0050*/  ISETP.GE.AND P0, PT, R7, 0x1, PT ;  /* 0x000000010700780c */ /* 0x001fe20003f06270 */
[----:B-1----:R-:W-:-:S12]  /*0060*/  IMAD R0, R0, UR5, RZ ;  /* 0x0000000500007c24 */ /* 0x002fd8000f8e02ff */
[----:B--2---:R-:W-:Y:S05]  /*0070*/  @!P0 EXIT ;  /* 0x000000000000894d */ /* 0x004fea0003800000 */
[----:B------:R-:W0:Y:S01]  /*0080*/  I2F.U32.RP R5, R0 ;  /* 0x0000000000057306 */ /* 0x000e220000209000 */
[----:B------:R-:W-:Y:S01]  /*0090*/  IADD3 R9, PT, PT, RZ, -R0, RZ ;  /* 0x80000000ff097210 */ /* 0x000fe20007ffe0ff */
[----:B------:R-:W1:Y:S01]  /*00a0*/  S2R R8, SR_TID.X ;  /* 0x0000000000087919 */ /* 0x000e620000002100 */
[C---:B------:R-:W-:Y:S01]  /*00b0*/  VIMNMX R4, PT, PT, R0.reuse, R7, !PT ;  /* 0x0000000700047248 */ /* 0x040fe20007fe0100 */
[----:B------:R-:W2:Y:S01]  /*00c0*/  LDCU.64 UR6, c[0x0][0x358] ;  /* 0x00006b00ff0677ac */ /* 0x000ea20008000a00 */
[----:B------:R-:W-:Y:S02]  /*00d0*/  ISETP.NE.U32.AND P2, PT, R0, RZ, PT ;  /* 0x000000ff0000720c */ /* 0x000fe40003f45070 */
[----:B------:R-:W-:Y:S01]  /*00e0*/  MOV R11, RZ ;  /* 0x000000ff000b7202 */ /* 0x000fe20000000f00 */
[----:B------:R-:W-:Y:S01]  /*00f0*/  UIMAD UR4, UR4, UR5, URZ ;  /* 0x00000005040472a4 */ /* 0x000fe2000f8e02ff */
[----:B0-----:R-:W0:Y:S02]  /*0100*/  MUFU.RCP R5, R5 ;  /* 0x0000000500057308 */ /* 0x001e240000001000 */
[----:B0-----:R-:W-:-:S06]  /*0110*/  IADD3 R2, PT, PT, R5, 0xffffffe, RZ ;  /* 0x0ffffffe05027810 */ /* 0x001fcc0007ffe0ff */
[----:B------:R0:W3:Y:S02]  /*0120*/  F2I.FTZ.U32.TRUNC.NTZ R3, R2 ;  /* 0x0000000200037305 */ /* 0x0000e4000021f000 */
[----:B0-----:R-:W-:Y:S02]  /*0130*/  HFMA2 R2, -RZ, RZ, 0, 0 ;  /* 0x00000000ff027431 */ /* 0x001fe400000001ff */
[----:B---3--:R-:W-:-:S04]  /*0140*/  IMAD R9, R9, R3, RZ ;  /* 0x0000000309097224 */ /* 0x008fc800078e02ff */
[----:B------:R-:W-:Y:S01]  /*0150*/  IMAD.HI.U32 R6, R3, R9, R2 ;  /* 0x0000000903067227 */ /* 0x000fe200078e0002 */
[----:B------:R-:W-:-:S05]  /*0160*/  IADD3 R3, PT, PT, R4, -0x1, RZ ;  /* 0xffffffff04037810 */ /* 0x000fca0007ffe0ff */
[----:B------:R-:W-:-:S05]  /*0170*/  IMAD.HI.U32 R6, R6, R3, RZ ;  /* 0x0000000306067227 */ /* 0x000fca00078e00ff */
[----:B------:R-:W-:-:S05]  /*0180*/  IADD3 R4, PT, PT, -R6, RZ, RZ ;  /* 0x000000ff06047210 */ /* 0x000fca0007ffe1ff */
[----:B------:R-:W-:-:S05]  /*0190*/  IMAD R3, R0, R4, R3 ;  /* 0x0000000400037224 */ /* 0x000fca00078e0203 */
[----:B------:R-:W-:-:S13]  /*01a0*/  ISETP.GE.U32.AND P0, PT, R3, R0, PT ;  /* 0x000000000300720c */ /* 0x000fda0003f06070 */
[----:B------:R-:W-:Y:S02]  /*01b0*/  @P0 IADD3 R3, PT, PT, -R0, R3, RZ ;  /* 0x0000000300030210 */ /* 0x000fe40007ffe1ff */
[----:B------:R-:W-:Y:S02]  /*01c0*/  @P0 IADD3 R6, PT, PT, R6, 0x1, RZ ;  /* 0x0000000106060810 */ /* 0x000fe40007ffe0ff */
[----:B------:R-:W-:-:S13]  /*01d0*/  ISETP.GE.U32.AND P1, PT, R3, R0, PT ;  /* 0x000000000300720c */ /* 0x000fda0003f26070 */
[----:B------:R-:W-:Y:S02]  /*01e0*/  @P1 IADD3 R6, PT, PT, R6, 0x1, RZ ;  /* 0x0000000106061810 */ /* 0x000fe40007ffe0ff */
[----:B------:R-:W-:-:S04]  /*01f0*/  @!P2 LOP3.LUT R6, RZ, R0, RZ, 0x33, !PT ;  /* 0x00000000ff06a212 */ /* 0x000fc800078e33ff */
[C---:B------:R-:W-:Y:S02]  /*0200*/  ISETP.GE.U32.AND P0, PT, R6.reuse, 0x3, PT ;  /* 0x000000030600780c */ /* 0x040fe40003f06070 */
[----:B------:R-:W-:-:S04]  /*0210*/  IADD3 R6, PT, PT, R6, 0x1, RZ ;  /* 0x0000000106067810 */ /* 0x000fc80007ffe0ff */
[----:B------:R-:W-:-:S07]  /*0220*/  LOP3.LUT R9, R6, 0x3, RZ, 0xc0, !PT ;  /* 0x0000000306097812 */ /* 0x000fce00078ec0ff */
[----:B-12---:R-:W-:Y:S05]  /*0230*/  @!P0 BRA `(.L_x_0) ;  /* 0x0000000c00cc8947 */ /* 0x006fea0003800000 */
[----:B------:R-:W-:Y:S02]  /*0240*/  LOP3.LUT R6, R6, 0xfffffffc, RZ, 0xc0, !PT ;  /* 0xfffffffc06067812 */ /* 0x000fe400078ec0ff */
[----:B------:R-:W-:Y:S02]  /*0250*/  IADD3 R13, PT, PT, R8, UR4, RZ ;  /* 0x00000004080d7c10 */ /* 0x000fe4000fffe0ff */
[----:B------:R-:W-:Y:S02]  /*0260*/  IADD3 R10, PT, PT, -R6, RZ, RZ ;  /* 0x000000ff060a7210 */ /* 0x000fe40007ffe1ff */
[----:B------:R-:W-:Y:S02]  /*0270*/  MOV R11, RZ ;  /* 0x000000ff000b7202 */ /* 0x000fe40000000f00 */
[----:B------:R-:W-:-:S13]  /*0280*/  ISETP.GE.AND P0, PT, R10, RZ, PT ;  /* 0x000000ff0a00720c */ /* 0x000fda0003f06270 */
[----:B------:R-:W-:Y:S05]  /*0290*/  @P0 BRA `(.L_x_1) ;  /* 0x0000000c00240947 */ /* 0x000fea0003800000 */
[----:B------:R-:W-:Y:S02]  /*02a0*/  IADD3 R2, PT, PT, -R10, RZ, RZ ;  /* 0x000000ff0a027210 */ /* 0x000fe40007ffe1ff */
[----:B------:R-:W-:Y:S02]  /*02b0*/  PLOP3.LUT P0, PT, PT, PT, PT, 0x80, 0x8 ;  /* 0x000000000008781c */ /* 0x000fe40003f0f070 */
[----:B------:R-:W-:-:S13]  /*02c0*/  ISETP.GT.AND P1, PT, R2, 0xc, PT ;  /* 0x0000000c0200780c */ /* 0x000fda0003f24270 */
[----:B------:R-:W-:Y:S05]  /*02d0*/  @!P1 BRA `(.L_x_2) ;  /* 0x0000000400fc9947 */ /* 0x000fea0003800000 */
[----:B------:R-:W-:-:S13]  /*02e0*/  PLOP3.LUT P0, PT, PT, PT, PT, 0x8, 0x80 ;  /* 0x000000000080781c */ /* 0x000fda0003f0e170 */
.L_x_3:
[----:B0-----:R-:W0:Y:S08]  /*02f0*/  LDC.64 R4, c[0x0][0x380] ;  /* 0x0000e000ff047b82 */ /* 0x001e300000000a00 */
[----:B------:R-:W1:Y:S08]  /*0300*/  LDC.64 R6, c[0x0][0x388] ;  /* 0x0000e200ff067b82 */ /* 0x000e700000000a00 */
[----:B------:R-:W2:Y:S01]  /*0310*/  LDC.64 R2, c[0x0][0x390] ;  /* 0x0000e400ff027b82 */ /* 0x000ea20000000a00 */
[----:B0-----:R-:W-:-:S05]  /*0320*/  IMAD.WIDE R20, R13, 0x8, R4 ;  /* 0x000000080d147825 */ /* 0x001fca00078e0204 */
[----:B------:R-:W3:Y:S01]  /*0330*/  LDG.E.64 R24, desc[UR6][R20.64] ;  /* 0x0000000614187981 */ /* 0x000ee2000c1e1b00 */
[----:B-1----:R-:W-:-:S05]  /*0340*/  IMAD.WIDE R26, R13, 0x8, R6 ;  /* 0x000000080d1a7825 */ /* 0x002fca00078e0206 */
[----:B------:R-:W3:Y:S01]  /*0350*/  LDG.E.64 R14, desc[UR6][R26.64] ;  /* 0x000000061a0e7981 */ /* 0x000ee2000c1e1b00 */
[----:B------:R-:W-:-:S04]  /*0360*/  IMAD.WIDE R16, R0, 0x8, R26 ;  /* 0x0000000800107825 */ /* 0x000fc800078e021a */
[----:B--2---:R-:W-:Y:S01]  /*0370*/  IMAD.WIDE R22, R13, 0x8, R2 ;  /* 0x000000080d167825 */ /* 0x004fe200078e0202 */
[----:B---3--:R-:W-:-:S03]  /*0380*/  DADD R24, R24, R14 ;  /* 0x0000000018187229 */ /* 0x008fc6000000000e */
[----:B------:R-:W-:-:S04]  /*0390*/  IMAD.WIDE R14, R0, 0x8, R20 ;  /* 0x00000008000e7825 */ /* 0x000fc800078e0214 */
[----:B------:R0:W-:Y:S04]  /*03a0*/  STG.E.64 desc[UR6][R22.64], R24 ;  /* 0x0000001816007986 */ /* 0x0001e8000c101b06 */
[----:B------:R-:W2:Y:S04]  /*03b0*/  LDG.E.64 R18, desc[UR6][R14.64] ;  /* 0x000000060e127981 */ /* 0x000ea8000c1e1b00 */
[----:B------:R-:W2:Y:S01]  /*03c0*/  LDG.E.64 R28, desc[UR6][R16.64] ;  /* 0x00000006101c7981 */ /* 0x000ea2000c1e1b00 */
[----:B------:R-:W-:-:S04]  /*03d0*/  IMAD.WIDE R20, R0, 0x8, R22 ;  /* 0x0000000800147825 */ /* 0x000fc800078e0216 */
[----:B------:R-:W-:Y:S01]  /*03e0*/  IMAD.WIDE R26, R0, 0x8, R14 ;  /* 0x00000008001a7825 */ /* 0x000fe200078e020e */
[----:B--2---:R-:W-:-:S03]  /*03f0*/  DADD R18, R18, R28 ;  /* 0x0000000012127229 */ /* 0x004fc6000000001c */
[----:B------:R-:W-:-:S04]  /*0400*/  IMAD.WIDE R28, R0, 0x8, R16 ;  /* 0x00000008001c7825 */ /* 0x000fc800078e0210 */
[----:B------:R1:W-:Y:S04]  /*0410*/  STG.E.64 desc[UR6][R20.64], R18 ;  /* 0x0000001214007986 */ /* 0x0003e8000c101b06 */
[----:B------:R-:W2:Y:S04]  /*0420*/  LDG.E.64 R14, desc[UR6][R26.64] ;  /* 0x000000061a0e7981 */ /* 0x000ea8000c1e1b00 */
[----:B------:R-:W2:Y:S01]  /*0430*/  LDG.E.64 R16, desc[UR6][R28.64] ;  /* 0x000000061c107981 */ /* 0x000ea2000c1e1b00 */
[----:B0-----:R-:W-:-:S04]  /*0440*/  IMAD.WIDE R24, R0, 0x8, R20 ;  /* 0x0000000800187825 */ /* 0x001fc800078e0214 */
[----:B------:R-:W-:Y:S01]  /*0450*/  IMAD.WIDE R22, R0, 0x8, R28 ;  /* 0x0000000800167825 */ /* 0x000fe200078e021c */
[----:B--2---:R-:W-:-:S03]  /*0460*/  DADD R14, R14, R16 ;  /* 0x000000000e0e7229 */ /* 0x004fc60000000010 */
[----:B------:R-:W-:-:S04]  /*0470*/  IMAD.WIDE R16, R0, 0x8, R26 ;  /* 0x0000000800107825 */ /* 0x000fc800078e021a */
[----:B------:R0:W-:Y:S04]  /*0480*/  STG.E.64 desc[UR6][R24.64], R14 ;  /* 0x0000000e18007986 */ /* 0x0001e8000c101b06 */
[----:B------:R-:W1:Y:S04]  /*0490*/  LDG.E.64 R16, desc[UR6][R16.64] ;  /* 0x0000000610107981 */ /* 0x000e68000c1e1b00 */
[----:B------:R2:W1:Y:S02]  /*04a0*/  LDG.E.64 R26, desc[UR6][R22.64] ;  /* 0x00000006161a7981 */ /* 0x000464000c1e1b00 */
[C---:B--2---:R-:W-:Y:S01]  /*04b0*/  LEA R23, R0.reuse, R13, 0x2 ;  /* 0x0000000d00177211 */ /* 0x044fe200078e10ff */
[----:B------:R-:W-:-:S04]  /*04c0*/  IMAD.WIDE R12, R0, 0x8, R24 ;  /* 0x00000008000c7825 */ /* 0x000fc800078e0218 */
[----:B------:R-:W-:Y:S01]  /*04d0*/  IMAD.WIDE R28, R23, 0x8, R6 ;  /* 0x00000008171c7825 */ /* 0x000fe200078e0206 */
[----:B-1----:R-:W-:-:S03]  /*04e0*/  DADD R18, R16, R26 ;  /* 0x0000000010127229 */ /* 0x002fc6000000001a */
[----:B------:R-:W-:-:S04]  /*04f0*/  IMAD.WIDE R26, R23, 0x8, R4 ;  /* 0x00000008171a7825 */ /* 0x000fc800078e0204 */
[----:B------:R1:W-:Y:S04]  /*0500*/  STG.E.64 desc[UR6][R12.64], R18 ;  /* 0x000000120c007986 */ /* 0x0003e8000c101b06 */
[----:B------:R-:W2:Y:S04]  /*0510*/  LDG.E.64 R20, desc[UR6][R26.64] ;  /* 0x000000061a147981 */ /* 0x000ea8000c1e1b00 */
[----:B------:R-:W2:Y:S01]  /*0520*/  LDG.E.64 R16, desc[UR6][R28.64] ;  /* 0x000000061c107981 */ /* 0x000ea2000c1e1b00 */
[----:B0-----:R-:W-:-:S04]  /*0530*/  IMAD.WIDE R14, R0, 0x8, R28 ;  /* 0x00000008000e7825 */ /* 0x001fc800078e021c */
[----:B-1----:R-:W-:Y:S01]  /*0540*/  IMAD.WIDE R12, R0, 0x8, R26 ;  /* 0x00000008000c7825 */ /* 0x002fe200078e021a */
[----:B--2---:R-:W-:-:S03]  /*0550*/  DADD R24, R20, R16 ;  /* 0x0000000014187229 */ /* 0x004fc60000000010 */
[----:B------:R-:W-:-:S05]  /*0560*/  IMAD.WIDE R20, R23, 0x8, R2 ;  /* 0x0000000817147825 */ /* 0x000fca00078e0202 */
        /* <DEDUP_REMOVED lines=15> */
[----:B------:R-:W2:Y:S04]  /*0660*/  LDG.E.64 R14, desc[UR6][R14.64] ;  /* 0x000000060e0e7981 */ /* 0x000ea8000c1e1b00 */
[----:B------:R-:W2:Y:S01]  /*0670*/  LDG.E.64 R24, desc[UR6][R24.64] ;  /* 0x0000000618187981 */ /* 0x000ea2000c1e1b00 */
[C---:B------:R-:W-:Y:S01]  /*0680*/  LEA R23, R0.reuse, R23, 0x2 ;  /* 0x0000001700177211 */ /* 0x040fe200078e10ff */
[----:B-1----:R-:W-:-:S04]  /*0690*/  IMAD.WIDE R16, R0, 0x8, R20 ;  /* 0x0000000800107825 */ /* 0x002fc800078e0214 */
[----:B------:R-:W-:-:S04]  /*06a0*/  IMAD.WIDE R26, R23, 0x8, R4 ;  /* 0x00000008171a7825 */ /* 0x000fc800078e0204 */
[----:B------:R-:W-:Y:S01]  /*06b0*/  IMAD.WIDE R28, R23, 0x8, R6 ;  /* 0x00000008171c7825 */ /* 0x000fe200078e0206 */
[----:B--2---:R-:W-:-:S07]  /*06c0*/  DADD R18, R14, R24 ;  /* 0x000000000e127229 */ /* 0x004fce0000000018 */
        /* <DEDUP_REMOVED lines=10> */
[----:B-1----:R-:W-:Y:S01]  /*0770*/  IMAD.WIDE R18, R0, 0x8, R20 ;  /* 0x0000000800127825 */ /* 0x002fe200078e0214 */
[----:B--2---:R-:W-:-:S03]  /*0780*/  DADD R16, R26, R28 ;  /* 0x000000001a107229 */ /* 0x004fc6000000001c */
[----:B------:R-:W-:-:S04]  /*0790*/  IMAD.WIDE R26, R0, 0x8, R12 ;  /* 0x00000008001a7825 */ /* 0x000fc800078e020c */
[C---:B------:R-:W-:Y:S01]  /*07a0*/  IMAD.WIDE R28, R0.reuse, 0x8, R14 ;  /* 0x00000008001c7825 */ /* 0x040fe200078e020e */
[----:B------:R1:W-:Y:S04]  /*07b0*/  STG.E.64 desc[UR6][R18.64], R16 ;  /* 0x0000001012007986 */ /* 0x0003e8000c101b06 */
[----:B------:R-:W2:Y:S04]  /*07c0*/  LDG.E.64 R14, desc[UR6][R26.64] ;  /* 0x000000061a0e7981 */ /* 0x000ea8000c1e1b00 */
[----:B------:R3:W2:Y:S01]  /*07d0*/  LDG.E.64 R12, desc[UR6][R28.64] ;  /* 0x000000061c0c7981 */ /* 0x0006a2000c1e1b00 */
[----:B0-----:R-:W-:-:S04]  /*07e0*/  IMAD.WIDE R20, R0, 0x8, R18 ;  /* 0x0000000800147825 */ /* 0x001fc800078e0212 */
[----:B------:R-:W-:-:S04]  /*07f0*/  IMAD.WIDE R24, R0, 0x8, R26 ;  /* 0x0000000800187825 */ /* 0x000fc800078e021a */
[----:B---3--:R-:W-:Y:S01]  /*0800*/  IMAD.WIDE R28, R0, 0x8, R28 ;  /* 0x00000008001c7825 */ /* 0x008fe200078e021c */
[----:B--2---:R-:W-:-:S07]  /*0810*/  DADD R14, R14, R12 ;  /* 0x000000000e0e7229 */ /* 0x004fce000000000c */
[----:B------:R0:W-:Y:S04]  /*0820*/  STG.E.64 desc[UR6][R20.64], R14 ;  /* 0x0000000e14007986 */ /* 0x0001e8000c101b06 */
[----:B------:R-:W1:Y:S04]  /*0830*/  LDG.E.64 R24, desc[UR6][R24.64] ;  /* 0x0000000618187981 */ /* 0x000e68000c1e1b00 */
[----:B------:R-:W1:Y:S01]  /*0840*/  LDG.E.64 R28, desc[UR6][R28.64] ;  /* 0x000000061c1c7981 */ /* 0x000e62000c1e1b00 */
[C---:B------:R-:W-:Y:S01]  /*0850*/  LEA R13, R0.reuse, R23, 0x2 ;  /* 0x00000017000d7211 */ /* 0x040fe200078e10ff */
[----:B------:R-:W-:-:S04]  /*0860*/  IMAD.WIDE R22, R0, 0x8, R20 ;  /* 0x0000000800167825 */ /* 0x000fc800078e0214 */
[----:B------:R-:W-:-:S04]  /*0870*/  IMAD.WIDE R4, R13, 0x8, R4 ;  /* 0x000000080d047825 */ /* 0x000fc800078e0204 */
[----:B------:R-:W-:Y:S01]  /*0880*/  IMAD.WIDE R6, R13, 0x8, R6 ;  /* 0x000000080d067825 */ /* 0x000fe200078e0206 */
[----:B-1----:R-:W-:-:S07]  /*0890*/  DADD R18, R24, R28 ;  /* 0x0000000018127229 */ /* 0x002fce000000001c */
[----:B------:R1:W-:Y:S04]  /*08a0*/  STG.E.64 desc[UR6][R22.64], R18 ;  /* 0x0000001216007986 */ /* 0x0003e8000c101b06 */
[----:B------:R-:W2:Y:S04]  /*08b0*/  LDG.E.64 R16, desc[UR6][R4.64] ;  /* 0x0000000604107981 */ /* 0x000ea8000c1e1b00 */
[----:B------:R-:W2:Y:S01]  /*08c0*/  LDG.E.64 R26, desc[UR6][R6.64] ;  /* 0x00000006061a7981 */ /* 0x000ea2000c1e1b00 */
[----:B0-----:R-:W-:Y:S01]  /*08d0*/  IMAD.WIDE R14, R0, 0x8, R4 ;  /* 0x00000008000e7825 */ /* 0x001fe200078e0204 */
[----:B--2---:R-:W-:-:S03]  /*08e0*/  DADD R26, R16, R26 ;  /* 0x00000000101a7229 */ /* 0x004fc6000000001a */
[----:B------:R-:W-:-:S04]  /*08f0*/  IMAD.WIDE R16, R13, 0x8, R2 ;  /* 0x000000080d107825 */ /* 0x000fc800078e0202 */
[C---:B------:R-:W-:Y:S01]  /*0900*/  IMAD.WIDE R2, R0.reuse, 0x8, R6 ;  /* 0x0000000800027825 */ /* 0x040fe200078e0206 */
[----:B------:R0:W-:Y:S04]  /*0910*/  STG.E.64 desc[UR6][R16.64], R26 ;  /* 0x0000001a10007986 */ /* 0x0001e8000c101b06 */
[----:B------:R-:W2:Y:S04]  /*0920*/  LDG.E.64 R20, desc[UR6][R14.64] ;  /* 0x000000060e147981 */ /* 0x000ea8000c1e1b00 */
[----:B------:R-:W2:Y:S01]  /*0930*/  LDG.E.64 R24, desc[UR6][R2.64] ;  /* 0x0000000602187981 */ /* 0x000ea2000c1e1b00 */
        /* <DEDUP_REMOVED lines=8> */
[----:B------:R-:W-:-:S04]  /*09c0*/  IMAD.WIDE R14, R0, 0x8, R4 ;  /* 0x00000008000e7825 */ /* 0x000fc800078e0204 */
[----:B------:R-:W-:Y:S01]  /*09d0*/  IMAD.WIDE R2, R0, 0x8, R6 ;  /* 0x0000000800027825 */ /* 0x000fe200078e0206 */
[----:B--2---:R-:W-:-:S07]  /*09e0*/  DADD R22, R22, R24 ;  /* 0x0000000016167229 */ /* 0x004fce0000000018 */
[----:B------:R0:W-:Y:S04]  /*09f0*/  STG.E.64 desc[UR6][R16.64], R22 ;  /* 0x0000001610007986 */ /* 0x0001e8000c101b06 */
[----:B------:R-:W2:Y:S04]  /*0a00*/  LDG.E.64 R14, desc[UR6][R14.64] ;  /* 0x000000060e0e7981 */ /* 0x000ea8000c1e1b00 */
[----:B------:R-:W2:Y:S01]  /*0a10*/  LDG.E.64 R2, desc[UR6][R2.64] ;  /* 0x0000000602027981 */ /* 0x000ea2000c1e1b00 */
[----:B------:R-:W-:-:S04]  /*0a20*/  IADD3 R10, PT, PT, R10, 0x10, RZ ;  /* 0x000000100a0a7810 */ /* 0x000fc80007ffe0ff */
[----:B------:R-:W-:Y:S02]  /*0a30*/  ISETP.GE.AND P1, PT, R10, -0xc, PT ;  /* 0xfffffff40a00780c */ /* 0x000fe40003f26270 */
[C---:B------:R-:W-:Y:S01]  /*0a40*/  LEA R11, R0.reuse, R11, 0x2 ;  /* 0x0000000b000b7211 */ /* 0x040fe200078e10ff */
[----:B-1----:R-:W-:-:S03]  /*0a50*/  IMAD.WIDE R18, R0, 0x8, R16 ;  /* 0x0000000800127825 */ /* 0x002fc600078e0210 */
[----:B------:R-:W-:-:S04]  /*0a60*/  LEA R11, R0, R11, 0x2 ;  /* 0x0000000b000b7211 */ /* 0x000fc800078e10ff */
[C---:B------:R-:W-:Y:S02]  /*0a70*/  LEA R11, R0.reuse, R11, 0x2 ;  /* 0x0000000b000b7211 */ /* 0x040fe400078e10ff */
[C---:B------:R-:W-:Y:S02]  /*0a80*/  LEA R13, R0.reuse, R13, 0x2 ;  /* 0x0000000d000d7211 */ /* 0x040fe400078e10ff */
[----:B------:R-:W-:Y:S01]  /*0a90*/  LEA R11, R0, R11, 0x2 ;  /* 0x0000000b000b7211 */ /* 0x000fe200078e10ff */
[----:B--2---:R-:W-:-:S07]  /*0aa0*/  DADD R24, R14, R2 ;  /* 0x000000000e187229 */ /* 0x004fce0000000002 */
[----:B------:R0:W-:Y:S01]  /*0ab0*/  STG.E.64 desc[UR6][R18.64], R24 ;  /* 0x0000001812007986 */ /* 0x0001e2000c101b06 */
[----:B------:R-:W-:Y:S05]  /*0ac0*/  @!P1 BRA `(.L_x_3) ;  /* 0xfffffff800089947 */ /* 0x000fea000383ffff */
.L_x_2:
[----:B------:R-:W-:-:S04]  /*0ad0*/  IADD3 R2, PT, PT, -R10, RZ, RZ ;  /* 0x000000ff0a027210 */ /* 0x000fc80007ffe1ff */
[----:B------:R-:W-:-:S13]  /*0ae0*/  ISETP.GT.AND P1, PT, R2, 0x4, PT ;  /* 0x000000040200780c */ /* 0x000fda0003f24270 */
[----:B------:R-:W-:Y:S05]  /*0af0*/  @!P1 BRA `(.L_x_4) ;  /* 0x0000000400049947 */ /* 0x000fea0003800000 */
[----:B------:R-:W1:Y:S08]  /*0b00*/  LDC.64 R4, c[0x0][0x380] ;  /* 0x0000e000ff047b82 */ /* 0x000e700000000a00 */
[----:B------:R-:W2:Y:S08]  /*0b10*/  LDC.64 R6, c[0x0][0x388] ;  /* 0x0000e200ff067b82 */ /* 0x000eb00000000a00 */
[----:B------:R-:W3:Y:S01]  /*0b20*/  LDC.64 R2, c[0x0][0x390] ;  /* 0x0000e400ff027b82 */ /* 0x000ee20000000a00 */
[----:B-1----:R-:W-:-:S05]  /*0b30*/  IMAD.WIDE R20, R13, 0x8, R4 ;  /* 0x000000080d147825 */ /* 0x002fca00078e0204 */
[----:B0-----:R-:W4:Y:S01]  /*0b40*/  LDG.E.64 R24, desc[UR6][R20.64] ;  /* 0x0000000614187981 */ /* 0x001f22000c1e1b00 */
[----:B--2---:R-:W-:-:S05]  /*0b50*/  IMAD.WIDE R26, R13, 0x8, R6 ;  /* 0x000000080d1a7825 */ /* 0x004fca00078e0206 */
[----:B------:R-:W4:Y:S01]  /*0b60*/  LDG.E.64 R14, desc[UR6][R26.64] ;  /* 0x000000061a0e7981 */ /* 0x000f22000c1e1b00 */
[----:B------:R-:W-:-:S04]  /*0b70*/  IMAD.WIDE R16, R0, 0x8, R26 ;  /* 0x0000000800107825 */ /* 0x000fc800078e021a */
[----:B---3--:R-:W-:Y:S01]  /*0b80*/  IMAD.WIDE R22, R13, 0x8, R2 ;  /* 0x000000080d167825 */ /* 0x008fe200078e0202 */
[----:B----4-:R-:W-:-:S03]  /*0b90*/  DADD R24, R24, R14 ;  /* 0x0000000018187229 */ /* 0x010fc6000000000e */
        /* <DEDUP_REMOVED lines=45> */
[----:B------:R-:W3:Y:S04]  /*0e70*/  LDG.E.64 R14, desc[UR6][R14.64] ;  /* 0x000000060e0e7981 */ /* 0x000ee8000c1e1b00 */
[----:B------:R-:W3:Y:S01]  /*0e80*/  LDG.E.64 R2, desc[UR6][R2.64] ;  /* 0x0000000602027981 */ /* 0x000ee2000c1e1b00 */
[C---:B-1----:R-:W-:Y:S01]  /*0e90*/  IMAD.WIDE R18, R0.reuse, 0x8, R16 ;  /* 0x0000000800127825 */ /* 0x042fe200078e0210 */
[----:B------:R-:W-:-:S02]  /*0ea0*/  LEA R11, R0, R11, 0x2 ;  /* 0x0000000b000b7211 */ /* 0x000fc400078e10ff */
[----:B------:R-:W-:Y:S02]  /*0eb0*/  PLOP3.LUT P0, PT, PT, PT, PT, 0x8, 0x80 ;  /* 0x000000000080781c */ /* 0x000fe40003f0e170 */
[----:B------:R-:W-:Y:S02]  /*0ec0*/  IADD3 R10, PT, PT, R10, 0x8, RZ ;  /* 0x000000080a0a7810 */ /* 0x000fe40007ffe0ff */
[C---:B------:R-:W-:Y:S02]  /*0ed0*/  LEA R11, R0.reuse, R11, 0x2 ;  /* 0x0000000b000b7211 */ /* 0x040fe400078e10ff */
[----:B------:R-:W-:Y:S01]  /*0ee0*/  LEA R13, R0, R13, 0x2 ;  /* 0x0000000d000d7211 */ /* 0x000fe200078e10ff */
[----:B---3--:R-:W-:-:S07]  /*0ef0*/  DADD R24, R14, R2 ;  /* 0x000000000e187229 */ /* 0x008fce0000000002 */
[----:B------:R2:W-:Y:S04]  /*0f00*/  STG.E.64 desc[UR6][R18.64], R24 ;  /* 0x0000001812007986 */ /* 0x0005e8000c101b06 */
.L_x_4:
[----:B------:R-:W-:-:S13]  /*0f10*/  ISETP.NE.OR P0, PT, R10, RZ, P0 ;  /* 0x000000ff0a00720c */ /* 0x000fda0000705670 */
[----:B------:R-:W-:Y:S05]  /*0f20*/  @!P0 BRA `(.L_x_0) ;  /* 0x0000000000908947 */ /* 0x000fea0003800000 */
.L_x_1:
[----:B---3--:R-:W0:Y:S08]  /*0f30*/  LDC.64 R2, c[0x0][0x380] ;  /* 0x0000e000ff027b82 */ /* 0x008e300000000a00 */
[----:B------:R-:W1:Y:S08]  /*0f40*/  LDC.64 R4, c[0x0][0x388] ;  /* 0x0000e200ff047b82 */ /* 0x000e700000000a00 */
[----:B------:R-:W3:Y:S01]  /*0f50*/  LDC.64 R14, c[0x0][0x390] ;  /* 0x0000e400ff0e7b82 */ /* 0x000ee20000000a00 */
[----:B0-2---:R-:W-:-:S05]  /*0f60*/  IMAD.WIDE R18, R13, 0x8, R2 ;  /* 0x000000080d127825 */ /* 0x005fca00078e0202 */
[----:B------:R-:W2:Y:S01]  /*0f70*/  LDG.E.64 R2, desc[UR6][R18.64] ;  /* 0x0000000612027981 */ /* 0x000ea2000c1e1b00 */
[----:B-1----:R-:W-:-:S05]  /*0f80*/  IMAD.WIDE R24, R13, 0x8, R4 ;  /* 0x000000080d187825 */ /* 0x002fca00078e0204 */
[----:B------:R-:W2:Y:S01]  /*0f90*/  LDG.E.64 R4, desc[UR6][R24.64] ;  /* 0x0000000618047981 */ /* 0x000ea2000c1e1b00 */
[----:B------:R-:W-:-:S04]  /*0fa0*/  IMAD.WIDE R16, R0, 0x8, R18 ;  /* 0x0000000800107825 */ /* 0x000fc800078e0212 */
[----:B---3--:R-:W-:Y:S01]  /*0fb0*/  IMAD.WIDE R14, R13, 0x8, R14 ;  /* 0x000000080d0e7825 */ /* 0x008fe200078e020e */
[----:B--2---:R-:W-:-:S03]  /*0fc0*/  DADD R20, R2, R4 ;  /* 0x0000000002147229 */ /* 0x004fc60000000004 */
[----:B------:R-:W-:-:S04]  /*0fd0*/  IMAD.WIDE R2, R0, 0x8, R24 ;  /* 0x0000000800027825 */ /* 0x000fc800078e0218 */
[----:B------:R0:W-:Y:S04]  /*0fe0*/  STG.E.64 desc[UR6][R14.64], R20 ;  /* 0x000000140e007986 */ /* 0x0001e8000c101b06 */
[----:B------:R-:W2:Y:S04]  /*0ff0*/  LDG.E.64 R4, desc[UR6][R16.64] ;  /* 0x0000000610047981 */ /* 0x000ea8000c1e1b00 */
[----:B------:R-:W2:Y:S01]  /*1000*/  LDG.E.64 R6, desc[UR6][R2.64] ;  /* 0x0000000602067981 */ /* 0x000ea2000c1e1b00 */
[----:B------:R-:W-:Y:S01]  /*1010*/  IMAD.WIDE R18, R0, 0x8, R2 ;  /* 0x0000000800127825 */ /* 0x000fe200078e0202 */
[----:B--2---:R-:W-:-:S03]  /*1020*/  DADD R22, R4, R6 ;  /* 0x0000000004167229 */ /* 0x004fc60000000006 */
[----:B------:R-:W-:-:S04]  /*1030*/  IMAD.WIDE R6, R0, 0x8, R14 ;  /* 0x0000000800067825 */ /* 0x000fc800078e020e */
[C---:B------:R-:W-:Y:S01]  /*1040*/  IMAD.WIDE R4, R0.reuse, 0x8, R16 ;  /* 0x0000000800047825 */ /* 0x040fe200078e0210 */
        /* <DEDUP_REMOVED lines=11> */
[----:B------:R-:W-:Y:S01]  /*1100*/  ISETP.NE.AND P0, PT, R10, RZ, PT ;  /* 0x000000ff0a00720c */ /* 0x000fe20003f05270 */
[C---:B-1----:R-:W-:Y:S01]  /*1110*/  IMAD.WIDE R6, R0.reuse, 0x8, R14 ;  /* 0x0000000800067825 */ /* 0x042fe200078e020e */
[C---:B------:R-:W-:Y:S02]  /*1120*/  LEA R11, R0.reuse, R11, 0x2 ;  /* 0x0000000b000b7211 */ /* 0x040fe400078e10ff */
[----:B------:R-:W-:Y:S01]  /*1130*/  LEA R13, R0, R13, 0x2 ;  /* 0x0000000d000d7211 */ /* 0x000fe200078e10ff */
[----:B--2---:R-:W-:-:S07]  /*1140*/  DADD R2, R2, R16 ;  /* 0x0000000002027229 */ /* 0x004fce0000000010 */
[----:B------:R3:W-:Y:S01]  /*1150*/  STG.E.64 desc[UR6][R6.64], R2 ;  /* 0x0000000206007986 */ /* 0x0007e2000c101b06 */
[----:B------:R-:W-:Y:S05]  /*1160*/  @P0 BRA `(.L_x_1) ;  /* 0xfffffffc00700947 */ /* 0x000fea000383ffff */
.L_x_0:
[----:B------:R-:W-:-:S13]  /*1170*/  ISETP.NE.AND P0, PT, R9, RZ, PT ;  /* 0x000000ff0900720c */ /* 0x000fda0003f05270 */
[----:B------:R-:W-:Y:S05]  /*1180*/  @!P0 EXIT ;  /* 0x000000000000894d */ /* 0x000fea0003800000 */
[----:B---3--:R-:W1:Y:S01]  /*1190*/  LDC.64 R6, c[0x0][0x390] ;  /* 0x0000e400ff067b82 */ /* 0x008e620000000a00 */
[----:B0-2---:R-:W-:Y:S02]  /*11a0*/  IADD3 R17, PT, PT, R8, UR4, R11 ;  /* 0x0000000408117c10 */ /* 0x005fe4000fffe00b */
[----:B------:R-:W-:-:S05]  /*11b0*/  IADD3 R16, PT, PT, -R9, RZ, RZ ;  /* 0x000000ff09107210 */ /* 0x000fca0007ffe1ff */
[----:B------:R-:W0:Y:S08]  /*11c0*/  LDC.64 R4, c[0x0][0x380] ;  /* 0x0000e000ff047b82 */ /* 0x000e300000000a00 */
[----:B------:R-:W2:Y:S02]  /*11d0*/  LDC.64 R2, c[0x0][0x388] ;  /* 0x0000e200ff027b82 */ /* 0x000ea40000000a00 */
.L_x_5:
[----:B--2---:R-:W-:-:S04]  /*11e0*/  IMAD.WIDE R10, R17, 0x8, R2 ;  /* 0x00000008110a7825 */ /* 0x004fc800078e0202 */
[C---:B0-----:R-:W-:Y:S02]  /*11f0*/  IMAD.WIDE R12, R17.reuse, 0x8, R4 ;  /* 0x00000008110c7825 */ /* 0x041fe400078e0204 */
[----:B------:R-:W2:Y:S04]  /*1200*/  LDG.E.64 R10, desc[UR6][R10.64] ;  /* 0x000000060a0a7981 */ /* 0x000ea8000c1e1b00 */
[----:B------:R-:W2:Y:S01]  /*1210*/  LDG.E.64 R12, desc[UR6][R12.64] ;  /* 0x000000060c0c7981 */ /* 0x000ea2000c1e1b00 */
[----:B------:R-:W-:Y:S01]  /*1220*/  IADD3 R16, PT, PT, R16, 0x1, RZ ;  /* 0x0000000110107810 */ /* 0x000fe20007ffe0ff */
[----:B-1-3--:R-:W-:Y:S01]  /*1230*/  IMAD.WIDE R8, R17, 0x8, R6 ;  /* 0x0000000811087825 */ /* 0x00afe200078e0206 */
[----:B------:R-:W-:Y:S02]  /*1240*/  IADD3 R17, PT, PT, R0, R17, RZ ;  /* 0x0000001100117210 */ /* 0x000fe40007ffe0ff */
[----:B------:R-:W-:Y:S01]  /*1250*/  ISETP.NE.AND P0, PT, R16, RZ, PT ;  /* 0x000000ff1000720c */ /* 0x000fe20003f05270 */
[----:B--2---:R-:W-:-:S07]  /*1260*/  DADD R14, R12, R10 ;  /* 0x000000000c0e7229 */ /* 0x004fce000000000a */
[----:B------:R3:W-:Y:S05]  /*1270*/  STG.E.64 desc[UR6][R8.64], R14 ;  /* 0x0000000e08007986 */ /* 0x0007ea000c101b06 */
[----:B------:R-:W-:Y:S05]  /*1280*/  @P0 BRA `(.L_x_5) ;  /* 0xfffffffc00d40947 */ /* 0x000fea000383ffff */
[----:B------:R-:W-:Y:S05]  /*1290*/  EXIT ;  /* 0x000000000000794d */ /* 0x000fea0003800000 */
.L_x_6:
[----:B------:R-:W-:-:S00]  /*12a0*/  BRA `(.L_x_6) ;  /* 0xfffffffc00fc7947 */ /* 0x000fc0000383ffff */
[----:B------:R-:W-:-:S00]  /*12b0*/  NOP ;  /* 0x0000000000007918 */ /* 0x000fc00000000000 */
        /* <DEDUP_REMOVED lines=12> */
.L_x_7:


//--------------------- .nv.shared.reserved.0     --------------------------
	.section	.nv.shared.reserved.0,"aw",@nobits
	.weak		__nv_reservedSMEM_offset_0_alias
	.size		__nv_reservedSMEM_offset_0_alias, 0, 64
	.other		__nv_reservedSMEM_offset_0_alias,@"STO_CUDA_RESERVED_SHARED STV_DEFAULT"
__nv_reservedSMEM_offset_0_alias:
	.zero		0
	.zero		64


//--------------------- .nv.constant0._Z10add_matrixPdS_S_i --------------------------
	.section	.nv.constant0._Z10add_matrixPdS_S_i,"a",@progbits
	.sectionflags	@""
	.align	4
.nv.constant0._Z10add_matrixPdS_S_i:
	.zero		924


//--------------------- SYMBOLS --------------------------

	.type		.nv.reservedSmem.offset0,@object
	.size		.nv.reservedSmem.offset0,0x4
